	.headerflags	@"EF_CUDA_TEXMODE_UNIFIED EF_CUDA_64BIT_ADDRESS EF_CUDA_ACCELERATORS EF_CUDA_SM90 EF_CUDA_VIRTUAL_SM(EF_CUDA_SM90)"
	.elftype	@"ET_EXEC"


//--------------------- .nv.info                  --------------------------
	.section	.nv.info,"",@"SHT_CUDA_INFO"
	.align	4


	//----- nvinfo : EIATTR_REGCOUNT
	.align		4
        /*0000*/ 	.byte	0x04, 0x2f
        /*0002*/ 	.short	(.L_1 - .L_0)
	.align		4
.L_0:
        /*0004*/ 	.word	index@(triton_per_fused_cat_mean_0)
        /*0008*/ 	.word	0x0000000e


	//----- nvinfo : EIATTR_MIN_STACK_SIZE
	.align		4
.L_1:
        /*000c*/ 	.byte	0x04, 0x12
        /*000e*/ 	.short	(.L_3 - .L_2)
	.align		4
.L_2:
        /*0010*/ 	.word	index@(triton_per_fused_cat_mean_0)
        /*0014*/ 	.word	0x00000000


	//----- nvinfo : EIATTR_FRAME_SIZE
	.align		4
.L_3:
        /*0018*/ 	.byte	0x04, 0x11
        /*001a*/ 	.short	(.L_5 - .L_4)
	.align		4
.L_4:
        /*001c*/ 	.word	index@(triton_per_fused_cat_mean_0)
        /*0020*/ 	.word	0x00000000


	//----- nvinfo : EIATTR_MIN_STACK_SIZE
	.align		4
.L_5:
        /*0024*/ 	.byte	0x04, 0x12
        /*0026*/ 	.short	(.L_7 - .L_6)
	.align		4
.L_6:
        /*0028*/ 	.word	index@(triton_per_fused_cat_mean_0)
        /*002c*/ 	.word	0x00000000
.L_7:


//--------------------- .nv.info.triton_per_fused_cat_mean_0 --------------------------
	.section	.nv.info.triton_per_fused_cat_mean_0,"",@"SHT_CUDA_INFO"
	.sectionflags	@""
	.align	4


	//----- nvinfo : EIATTR_CUDA_API_VERSION
	.align		4
        /*0000*/ 	.byte	0x04, 0x37
        /*0002*/ 	.short	(.L_9 - .L_8)
.L_8:
        /*0004*/ 	.word	0x0000007c


	//----- nvinfo : EIATTR_KPARAM_INFO
	.align		4
.L_9:
        /*0008*/ 	.byte	0x04, 0x17
        /*000a*/ 	.short	(.L_11 - .L_10)
.L_10:
        /*000c*/ 	.word	0x00000000
        /*0010*/ 	.short	0x0003
        /*0012*/ 	.short	0x0014
        /*0014*/ 	.byte	0x00, 0xf0, 0x11, 0x00


	//----- nvinfo : EIATTR_KPARAM_INFO
	.align		4
.L_11:
        /*0018*/ 	.byte	0x04, 0x17
        /*001a*/ 	.short	(.L_13 - .L_12)
.L_12:
        /*001c*/ 	.word	0x00000000
        /*0020*/ 	.short	0x0002
        /*0022*/ 	.short	0x0010
        /*0024*/ 	.byte	0x00, 0xf0, 0x11, 0x00


	//----- nvinfo : EIATTR_KPARAM_INFO
	.align		4
.L_13:
        /*0028*/ 	.byte	0x04, 0x17
        /*002a*/ 	.short	(.L_15 - .L_14)
.L_14:
        /*002c*/ 	.word	0x00000000
        /*0030*/ 	.short	0x0001
        /*0032*/ 	.short	0x0008
        /*0034*/ 	.byte	0x00, 0xf4, 0x21, 0x00


	//----- nvinfo : EIATTR_KPARAM_INFO
	.align		4
.L_15:
        /*0038*/ 	.byte	0x04, 0x17
        /*003a*/ 	.short	(.L_17 - .L_16)
.L_16:
        /*003c*/ 	.word	0x00000000
        /*0040*/ 	.short	0x0000
        /*0042*/ 	.short	0x0000
        /*0044*/ 	.byte	0x00, 0xf4, 0x21, 0x00


	//----- nvinfo : EIATTR_SPARSE_MMA_MASK
	.align		4
.L_17:
        /*0048*/ 	.byte	0x03, 0x50
        /*004a*/ 	.short	0x0000


	//----- nvinfo : EIATTR_MAXREG_COUNT
	.align		4
        /*004c*/ 	.byte	0x03, 0x1b
        /*004e*/ 	.short	0x00ff


	//----- nvinfo : EIATTR_COOP_GROUP_MASK_REGIDS
	.align		4
        /*0050*/ 	.byte	0x04, 0x29
        /*0052*/ 	.short	(.L_19 - .L_18)


	//   ....[0]....
.L_18:
        /*0054*/ 	.word	0xffffffff


	//   ....[1]....
        /*0058*/ 	.word	0xffffffff


	//   ....[2]....
        /*005c*/ 	.word	0xffffffff


	//----- nvinfo : EIATTR_COOP_GROUP_INSTR_OFFSETS
	.align		4
.L_19:
        /*0060*/ 	.byte	0x04, 0x28
        /*0062*/ 	.short	(.L_21 - .L_20)


	//   ....[0]....
.L_20:
        /*0064*/ 	.word	0x00000190


	//   ....[1]....
        /*0068*/ 	.word	0x000001b0


	//   ....[2]....
        /*006c*/ 	.word	0x000001f0


	//----- nvinfo : EIATTR_EXIT_INSTR_OFFSETS
	.align		4
.L_21:
        /*0070*/ 	.byte	0x04, 0x1c
        /*0072*/ 	.short	(.L_23 - .L_22)


	//   ....[0]....
.L_22:
        /*0074*/ 	.word	0x00000250


	//   ....[1]....
        /*0078*/ 	.word	0x000002c0


	//----- nvinfo : EIATTR_REQNTID
	.align		4
.L_23:
        /*007c*/ 	.byte	0x04, 0x10
        /*007e*/ 	.short	(.L_25 - .L_24)
.L_24:
        /*0080*/ 	.word	0x00000040
        /*0084*/ 	.word	0x00000001
        /*0088*/ 	.word	0x00000001


	//----- nvinfo : EIATTR_CBANK_PARAM_SIZE
	.align		4
.L_25:
        /*008c*/ 	.byte	0x03, 0x19
        /*008e*/ 	.short	0x0018


	//----- nvinfo : EIATTR_PARAM_CBANK
	.align		4
        /*0090*/ 	.byte	0x04, 0x0a
        /*0092*/ 	.short	(.L_27 - .L_26)
	.align		4
.L_26:
        /*0094*/ 	.word	index@(.nv.constant0.triton_per_fused_cat_mean_0)
        /*0098*/ 	.short	0x0210
        /*009a*/ 	.short	0x0018


	//----- nvinfo : EIATTR_SW_WAR
	.align		4
.L_27:
        /*009c*/ 	.byte	0x04, 0x36
        /*009e*/ 	.short	(.L_29 - .L_28)
.L_28:
        /*00a0*/ 	.word	0x00000008
.L_29:


//--------------------- .nv.callgraph             --------------------------
	.section	.nv.callgraph,"",@"SHT_CUDA_CALLGRAPH"
	.align	4
	.sectionentsize	8
	.align		4
        /*0000*/ 	.word	0x00000000
	.align		4
        /*0004*/ 	.word	0xffffffff
	.align		4
        /*0008*/ 	.word	0x00000000
	.align		4
        /*000c*/ 	.word	0xfffffffe
	.align		4
        /*0010*/ 	.word	0x00000000
	.align		4
        /*0014*/ 	.word	0xfffffffd
	.align		4
        /*0018*/ 	.word	0x00000000
	.align		4
        /*001c*/ 	.word	0xfffffffc


//--------------------- .text.triton_per_fused_cat_mean_0 --------------------------
	.section	.text.triton_per_fused_cat_mean_0,"ax",@progbits
	.sectionflags	@"SHF_BARRIERS=1"
	.align	128
        .global         triton_per_fused_cat_mean_0
        .type           triton_per_fused_cat_mean_0,@function
        .size           triton_per_fused_cat_mean_0,(.L_x_1 - triton_per_fused_cat_mean_0)
        .other          triton_per_fused_cat_mean_0,@"STO_CUDA_ENTRY STV_DEFAULT"
triton_per_fused_cat_mean_0:
.text.triton_per_fused_cat_mean_0:
[----:B------:R-:W0:Y:S02]  /*0000*/  LDC R1, c[0x0][0x28] ;  /* 0x00000a00ff017b82 */ /* 0x000e240000000800 */
[----:B------:R-:W1:Y:S01]  /*0010*/  S2R R11, SR_TID.X ;  /* 0x00000000000b7919 */ /* 0x000e620000002100 */
[----:B------:R-:W2:Y:S01]  /*0020*/  LDC.64 R2, c[0x0][0x210] ;  /* 0x00008400ff027b82 */ /* 0x000ea20000000a00 */
[----:B------:R-:W-:Y:S01]  /*0030*/  ULDC.64 UR6, c[0x0][0x208] ;  /* 0x0000820000067ab9 */ /* 0x000fe20000000a00 */
[----:B------:R-:W3:Y:S01]  /*0040*/  S2R R0, SR_CTAID.X ;  /* 0x0000000000007919 */ /* 0x000ee20000002500 */
[----:B-1----:R-:W-:Y:S01]  /*0050*/  SHF.R.U32.HI R5, RZ, 0x3, R11 ;  /* 0x00000003ff057819 */ /* 0x002fe2000001160b */
[----:B------:R-:W-:Y:S02]  /*0060*/  IMAD.SHL.U32 R6, R11, 0x2, RZ ;  /* 0x000000020b067824 */ /* 0x000fe400078e00ff */
[----:B---3--:R-:W-:Y:S01]  /*0070*/  IMAD.SHL.U32 R0, R0, 0x8, RZ ;  /* 0x0000000800007824 */ /* 0x008fe200078e00ff */
[----:B------:R-:W-:Y:S02]  /*0080*/  SGXT.U32 R5, R5, 0x3 ;  /* 0x000000030505781a */ /* 0x000fe40000000000 */
[----:B------:R-:W-:-:S02]  /*0090*/  LOP3.LUT R7, R6, 0xe, RZ, 0xc0, !PT ;  /* 0x0000000e06077812 */ /* 0x000fc400078ec0ff */
[----:B------:R-:W-:-:S04]  /*00a0*/  LOP3.LUT R4, R0, R5, RZ, 0xfc, !PT ;  /* 0x0000000500047212 */ /* 0x000fc800078efcff */
[C---:B------:R-:W-:Y:S01]  /*00b0*/  ISETP.GE.AND P0, PT, R4.reuse, 0x10, PT ;  /* 0x000000100400780c */ /* 0x040fe20003f06270 */
[----:B------:R-:W-:-:S04]  /*00c0*/  IMAD R7, R4, 0x10, R7 ;  /* 0x0000001004077824 */ /* 0x000fc800078e0207 */
[----:B--2---:R-:W-:Y:S01]  /*00d0*/  IMAD.WIDE R2, R7, 0x4, R2 ;  /* 0x0000000407027825 */ /* 0x004fe200078e0202 */
[----:B------:R-:W-:-:S07]  /*00e0*/  CS2R R6, SRZ ;  /* 0x0000000000067805 */ /* 0x000fce000001ff00 */
[----:B------:R1:W2:Y:S01]  /*00f0*/  @!P0 LDG.E.64 R6, desc[UR6][R2.64] ;  /* 0x0000000602068981 */ /* 0x0002a2000c1e1b00 */
[----:B------:R-:W3:Y:S01]  /*0100*/  S2UR UR5, SR_CgaCtaId ;  /* 0x00000000000579c3 */ /* 0x000ee20000008800 */
[----:B------:R-:W-:Y:S02]  /*0110*/  UMOV UR4, 0x400 ;  /* 0x0000040000047882 */ /* 0x000fe40000000000 */
[----:B---3--:R-:W-:-:S06]  /*0120*/  UPRMT UR4, UR5, 0x654, UR4 ;  /* 0x0000065405047896 */ /* 0x008fcc0008000004 */
[----:B-1----:R-:W-:Y:S02]  /*0130*/  LEA R2, R5, UR4, 0x2 ;  /* 0x0000000405027c11 */ /* 0x002fe4000f8e10ff */
[----:B--2---:R-:W-:Y:S02]  /*0140*/  SEL R6, R6, RZ, !P0 ;  /* 0x000000ff06067207 */ /* 0x004fe40004000000 */
[----:B------:R-:W-:-:S05]  /*0150*/  SEL R7, R7, RZ, !P0 ;  /* 0x000000ff07077207 */ /* 0x000fca0004000000 */
[----:B------:R-:W-:-:S05]  /*0160*/  FADD R6, R6, R7 ;  /* 0x0000000706067221 */ /* 0x000fca0000000000 */
[----:B------:R-:W-:Y:S02]  /*0170*/  FSEL R6, R6, RZ, !P0 ;  /* 0x000000ff06067208 */ /* 0x000fe40004000000 */
[----:B------:R-:W-:-:S03]  /*0180*/  LOP3.LUT P0, RZ, R11, 0x38, RZ, 0xc0, !PT ;  /* 0x000000380bff7812 */ /* 0x000fc6000780c0ff */
[----:B------:R-:W1:Y:S02]  /*0190*/  SHFL.BFLY PT, R7, R6, 0x4, 0x1f ;  /* 0x0c801f0006077f89 */ /* 0x000e6400000e0000 */
[----:B-1----:R-:W-:-:S05]  /*01a0*/  FADD R7, R6, R7 ;  /* 0x0000000706077221 */ /* 0x002fca0000000000 */
[----:B------:R-:W1:Y:S02]  /*01b0*/  SHFL.BFLY PT, R4, R7, 0x2, 0x1f ;  /* 0x0c401f0007047f89 */ /* 0x000e6400000e0000 */
[----:B-1----:R-:W-:Y:S01]  /*01c0*/  FADD R8, R7, R4 ;  /* 0x0000000407087221 */ /* 0x002fe20000000000 */
[----:B------:R-:W-:Y:S02]  /*01d0*/  LOP3.LUT R4, R0, 0x7, R11, 0xf8, !PT ;  /* 0x0000000700047812 */ /* 0x000fe400078ef80b */
[----:B------:R-:W-:Y:S02]  /*01e0*/  LOP3.LUT R0, R11, 0x7, RZ, 0xc0, !PT ;  /* 0x000000070b007812 */ /* 0x000fe400078ec0ff */
[----:B------:R-:W1:Y:S01]  /*01f0*/  SHFL.BFLY PT, R9, R8, 0x1, 0x1f ;  /* 0x0c201f0008097f89 */ /* 0x000e6200000e0000 */
[----:B------:R-:W-:Y:S02]  /*0200*/  ISETP.LT.AND P0, PT, R4, 0x10, !P0 ;  /* 0x000000100400780c */ /* 0x000fe40004701270 */
[----:B------:R-:W-:Y:S01]  /*0210*/  LEA R0, R0, UR4, 0x2 ;  /* 0x0000000400007c11 */ /* 0x000fe2000f8e10ff */
[----:B-1----:R-:W-:-:S05]  /*0220*/  FADD R9, R8, R9 ;  /* 0x0000000908097221 */ /* 0x002fca0000000000 */
[----:B------:R1:W-:Y:S01]  /*0230*/  STS [R2], R9 ;  /* 0x0000000902007388 */ /* 0x0003e20000000800 */
[----:B------:R-:W-:Y:S06]  /*0240*/  BAR.SYNC.DEFER_BLOCKING 0x0 ;  /* 0x0000000000007b1d */ /* 0x000fec0000010000 */
[----:B-1----:R-:W-:Y:S05]  /*0250*/  @!P0 EXIT ;  /* 0x000000000000894d */ /* 0x002fea0003800000 */
[----:B------:R-:W0:Y:S01]  /*0260*/  LDS R0, [R0] ;  /* 0x0000000000007984 */ /* 0x000e220000000800 */
[----:B------:R-:W1:Y:S01]  /*0270*/  LDC.64 R2, c[0x0][0x218] ;  /* 0x00008600ff027b82 */ /* 0x000e620000000a00 */
[----:B------:R-:W-:-:S04]  /*0280*/  IMAD R5, R4, 0x6e, RZ ;  /* 0x0000006e04057824 */ /* 0x000fc800078e02ff */
[----:B-1----:R-:W-:-:S04]  /*0290*/  IMAD.WIDE R2, R5, 0x4, R2 ;  /* 0x0000000405027825 */ /* 0x002fc800078e0202 */
[----:B0-----:R-:W-:-:S05]  /*02a0*/  FMUL R5, R0, 0.0625 ;  /* 0x3d80000000057820 */ /* 0x001fca0000400000 */
[----:B------:R-:W-:Y:S01]  /*02b0*/  STG.E desc[UR6][R2.64], R5 ;  /* 0x0000000502007986 */ /* 0x000fe2000c101906 */
[----:B------:R-:W-:Y:S05]  /*02c0*/  EXIT ;  /* 0x000000000000794d */ /* 0x000fea0003800000 */
.L_x_0:
[----:B------:R-:W-:-:S00]  /*02d0*/  BRA `(.L_x_0) ;  /* 0xfffffffc00fc7947 */ /* 0x000fc0000383ffff */
[----:B------:R-:W-:-:S00]  /*02e0*/  NOP ;  /* 0x0000000000007918 */ /* 0x000fc00000000000 */
        /* <DEDUP_REMOVED lines=9> */
.L_x_1:


//--------------------- .nv.shared.triton_per_fused_cat_mean_0 --------------------------
	.section	.nv.shared.triton_per_fused_cat_mean_0,"aw",@nobits
	.sectionflags	@""
	.align	16
	.zero		1024


//--------------------- .nv.constant0.triton_per_fused_cat_mean_0 --------------------------
	.section	.nv.constant0.triton_per_fused_cat_mean_0,"a",@progbits
	.sectionflags	@""
	.align	4
.nv.constant0.triton_per_fused_cat_mean_0:
	.zero		552
